//
// Generated by NVIDIA NVVM Compiler
//
// Compiler Build ID: CL-36424714
// Cuda compilation tools, release 13.0, V13.0.88
// Based on NVVM 20.0.0
//

.version 9.0
.target sm_100
.address_size 64

	// .globl	_Z3funv
// _ZZ3funvE1y has been demoted

.visible .entry _Z3funv()
{
	.reg .pred 	%p<3>;
	.reg .b32 	%r<14>;
	.reg .b64 	%rd<2>;
	// demoted variable
	.shared .align 8 .b8 _ZZ3funvE1y[20000];
	mov.b32 	%r11, 0;
	mov.u32 	%r10, _ZZ3funvE1y;
	add.s32 	%r8, %r10, 16;
$L__BB0_1:
	mov.b32 	%r13, 16;
	mov.u32 	%r12, %r8;
$L__BB0_2:
	mov.b64 	%rd1, 9221120237041090560;
	st.shared.u64 	[%r12+-16], %rd1;
	st.shared.u64 	[%r12+-8], %rd1;
	st.shared.u64 	[%r12], %rd1;
	st.shared.u64 	[%r12+8], %rd1;
	add.s32 	%r13, %r13, 32;
	add.s32 	%r12, %r12, 32;
	setp.ne.s32 	%p1, %r13, 20016;
	@%p1 bra 	$L__BB0_2;
	add.s32 	%r11, %r11, 1;
	setp.ne.s32 	%p2, %r11, 400;
	@%p2 bra 	$L__BB0_1;
	ret;

}


// ===== COMPILED SASS (sm_100) =====

	.target	sm_100

	.elftype	@"ET_EXEC"


//--------------------- .note.nv.tkinfo           --------------------------
	.section	.note.nv.tkinfo,"",@"SHT_NOTE"
	.sectionflags	@"SHF_NOTE_NV_TKINFO"
	.tkinfo
        /*0018*/ 	.word	0x00000002
        /*0030*/ 	.string	""
        /*0030*/ 	.string	"ptxas"
        /*0030*/ 	.string	"Cuda compilation tools, release 13.0, V13.0.88"
        /*0030*/ 	.string	"Build cuda_13.0.r13.0/compiler.36424714_0"
        /*0030*/ 	.string	"-arch sm_100 -m 64 "



//--------------------- .note.nv.cuinfo           --------------------------
	.section	.note.nv.cuinfo,"",@"SHT_NOTE"
	.sectionflags	@"SHF_NOTE_NV_CUINFO"
        /*0018*/ 	.short	0x0002
        /*001a*/ 	.short	0x0064
        /*001c*/ 	.short	0x0082
	.zero		2


//--------------------- .nv.info                  --------------------------
	.section	.nv.info,"",@"SHT_CUDA_INFO"
	.align	4


	//----- nvinfo : EIATTR_REGCOUNT
	.align		4
        /*0000*/ 	.byte	0x04, 0x2f
        /*0002*/ 	.short	(.L_1 - .L_0)
	.align		4
.L_0:
        /*0004*/ 	.word	index@(_Z3funv)
        /*0008*/ 	.word	0x0000001a


	//----- nvinfo : EIATTR_FRAME_SIZE
	.align		4
.L_1:
        /*000c*/ 	.byte	0x04, 0x11
        /*000e*/ 	.short	(.L_3 - .L_2)
	.align		4
.L_2:
        /*0010*/ 	.word	index@(_Z3funv)
        /*0014*/ 	.word	0x00000000


	//----- nvinfo : EIATTR_MIN_STACK_SIZE
	.align		4
.L_3:
        /*0018*/ 	.byte	0x04, 0x12
        /*001a*/ 	.short	(.L_5 - .L_4)
	.align		4
.L_4:
        /*001c*/ 	.word	index@(_Z3funv)
        /*0020*/ 	.word	0x00000000
.L_5:


//--------------------- .nv.compat                --------------------------
	.section	.nv.compat,"",@"SHT_CUDA_COMPAT_INFO"
	.align	4
        /*0000*/ 	.byte	0x02, 0x09, 0x00, 0x00, 0x02, 0x02, 0x01, 0x00, 0x02, 0x05, 0x05, 0x00, 0x03, 0x07, 0x01, 0x01
        /*0010*/ 	.byte	0x02, 0x03, 0x00, 0x00, 0x02, 0x06, 0x01, 0x00, 0x04, 0x0b, 0x08, 0x00, 0x09, 0x00, 0x00, 0x00
        /*0020*/ 	.byte	0x00, 0x00, 0x00, 0x00


//--------------------- .nv.info._Z3funv          --------------------------
	.section	.nv.info._Z3funv,"",@"SHT_CUDA_INFO"
	.sectionflags	@""
	.align	4


	//----- nvinfo : EIATTR_CUDA_API_VERSION
	.align		4
        /*0000*/ 	.byte	0x04, 0x37
        /*0002*/ 	.short	(.L_7 - .L_6)
.L_6:
        /*0004*/ 	.word	0x00000082


	//----- nvinfo : EIATTR_SPARSE_MMA_MASK
	.align		4
.L_7:
        /*0008*/ 	.byte	0x03, 0x50
        /*000a*/ 	.short	0x0000


	//----- nvinfo : EIATTR_MAXREG_COUNT
	.align		4
        /*000c*/ 	.byte	0x03, 0x1b
        /*000e*/ 	.short	0x00ff


	//----- nvinfo : EIATTR_MERCURY_ISA_VERSION
	.align		4
        /*0010*/ 	.byte	0x03, 0x5f
        /*0012*/ 	.short	0x0101


	//----- nvinfo : EIATTR_VRC_CTA_INIT_COUNT
	.align		4
        /*0014*/ 	.byte	0x02, 0x4a
	.zero		1
	.zero		1


	//----- nvinfo : EIATTR_EXIT_INSTR_OFFSETS
	.align		4
        /*0018*/ 	.byte	0x04, 0x1c
        /*001a*/ 	.short	(.L_9 - .L_8)


	//   ....[0]....
.L_8:
        /*001c*/ 	.word	0x00000760


	//----- nvinfo : EIATTR_SW_WAR
	.align		4
.L_9:
        /*0020*/ 	.byte	0x04, 0x36
        /*0022*/ 	.short	(.L_11 - .L_10)
.L_10:
        /*0024*/ 	.word	0x00000008
.L_11:


//--------------------- .nv.callgraph             --------------------------
	.section	.nv.callgraph,"",@"SHT_CUDA_CALLGRAPH"
	.align	4
	.sectionentsize	8
	.align		4
        /*0000*/ 	.word	0x00000000
	.align		4
        /*0004*/ 	.word	0xffffffff
	.align		4
        /*0008*/ 	.word	0x00000000
	.align		4
        /*000c*/ 	.word	0xfffffffe
	.align		4
        /*0010*/ 	.word	0x00000000
	.align		4
        /*0014*/ 	.word	0xfffffffd
	.align		4
        /*0018*/ 	.word	0x00000000
	.align		4
        /*001c*/ 	.word	0xfffffffc


//--------------------- .text._Z3funv             --------------------------
	.section	.text._Z3funv,"ax",@progbits
	.align	128
        .global         _Z3funv
        .type           _Z3funv,@function
        .size           _Z3funv,(.L_x_3 - _Z3funv)
        .other          _Z3funv,@"STO_CUDA_ENTRY STV_DEFAULT"
_Z3funv:
.text._Z3funv:
[----:B------:R-:W-:Y:S08]  /*0000*/  LDC R1, c[0x0][0x37c] ;  /* 0x0000df00ff017b82 */ /* 0x000ff00000000800 */
[----:B------:R-:W0:Y:S01]  /*0010*/  S2UR UR5, SR_CgaCtaId ;  /* 0x00000000000579c3 */ /* 0x000e220000008800 */
[----:B------:R-:W-:Y:S02]  /*0020*/  UMOV UR4, 0x400 ;  /* 0x0000040000047882 */ /* 0x000fe40000000000 */
[----:B0-----:R-:W-:-:S03]  /*0030*/  ULEA UR5, UR5, UR4, 0x18 ;  /* 0x0000000405057291 */ /* 0x001fc6000f8ec0ff */
[----:B------:R-:W-:-:S09]  /*0040*/  UMOV UR4, URZ ;  /* 0x000000ff00047c82 */ /* 0x000fd20008000000 */
.L_x_1:
[----:B-1----:R-:W-:Y:S02]  /*0050*/  HFMA2 R6, -RZ, RZ, 0, 0 ;  /* 0x00000000ff067431 */ /* 0x002fe400000001ff */
[----:B------:R-:W-:Y:S01]  /*0060*/  IMAD.MOV.U32 R4, RZ, RZ, 0x0 ;  /* 0x00000000ff047424 */ /* 0x000fe200078e00ff */
[----:B------:R-:W-:Y:S01]  /*0070*/  UIADD3 UR4, UPT, UPT, UR4, 0x1, URZ ;  /* 0x0000000104047890 */ /* 0x000fe2000fffe0ff */
[----:B------:R-:W-:Y:S01]  /*0080*/  IMAD.MOV.U32 R5, RZ, RZ, 0x7ff80000 ;  /* 0x7ff80000ff057424 */ /* 0x000fe200078e00ff */
[----:B------:R-:W-:Y:S01]  /*0090*/  UIADD3 UR7, UPT, UPT, UR5, 0x30, URZ ;  /* 0x0000003005077890 */ /* 0x000fe2000fffe0ff */
[----:B------:R-:W-:Y:S01]  /*00a0*/  IMAD.MOV.U32 R7, RZ, RZ, 0x7ff80000 ;  /* 0x7ff80000ff077424 */ /* 0x000fe200078e00ff */
[----:B------:R-:W-:Y:S01]  /*00b0*/  UISETP.NE.AND UP1, UPT, UR4, 0x190, UPT ;  /* 0x000001900400788c */ /* 0x000fe2000bf25270 */
[----:B------:R-:W-:-:S03]  /*00c0*/  UMOV UR6, 0x30 ;  /* 0x0000003000067882 */ /* 0x000fc60000000000 */
[----:B------:R0:W-:Y:S04]  /*00d0*/  STS.128 [UR5], R4 ;  /* 0x00000004ff007988 */ /* 0x0001e80008000c05 */
[----:B------:R0:W-:Y:S03]  /*00e0*/  STS.128 [UR5+0x10], R4 ;  /* 0x00001004ff007988 */ /* 0x0001e60008000c05 */
.L_x_0:
[----:B------:R-:W-:Y:S01]  /*00f0*/  UIADD3 UR6, UPT, UPT, UR6, 0x4e0, URZ ;  /* 0x000004e006067890 */ /* 0x000fe2000fffe0ff */
[----:B01----:R-:W-:Y:S01]  /*0100*/  MOV R4, 0x0 ;  /* 0x0000000000047802 */ /* 0x003fe20000000f00 */
[----:B------:R-:W-:Y:S01]  /*0110*/  IMAD.MOV.U32 R5, RZ, RZ, 0x7ff80000 ;  /* 0x7ff80000ff057424 */ /* 0x000fe200078e00ff */
[----:B------:R-:W-:Y:S01]  /*0120*/  MOV R6, 0x0 ;  /* 0x0000000000067802 */ /* 0x000fe20000000f00 */
[----:B------:R-:W-:Y:S01]  /*0130*/  UISETP.NE.AND UP0, UPT, UR6, 0x4e30, UPT ;  /* 0x00004e300600788c */ /* 0x000fe2000bf05270 */
[----:B------:R-:W-:Y:S01]  /*0140*/  IMAD.MOV.U32 R7, RZ, RZ, 0x7ff80000 ;  /* 0x7ff80000ff077424 */ /* 0x000fe200078e00ff */
[----:B------:R-:W-:Y:S01]  /*0150*/  MOV R8, 0x0 ;  /* 0x0000000000087802 */ /* 0x000fe20000000f00 */
        /* <DEDUP_REMOVED lines=14> */
[----:B------:R1:W-:Y:S01]  /*0240*/  STS.128 [UR7+-0x10], R4 ;  /* 0xfffff004ff007988 */ /* 0x0003e20008000c07 */
[----:B------:R-:W-:-:S03]  /*0250*/  MOV R23, 0x7ff80000 ;  /* 0x7ff8000000177802 */ /* 0x000fc60000000f00 */
[----:B------:R1:W-:Y:S04]  /*0260*/  STS.128 [UR7], R8 ;  /* 0x00000008ff007988 */ /* 0x0003e80008000c07 */
[----:B------:R1:W-:Y:S04]  /*0270*/  STS.128 [UR7+0x10], R12 ;  /* 0x0000100cff007988 */ /* 0x0003e80008000c07 */
        /* <DEDUP_REMOVED lines=74> */
[----:B------:R1:W-:Y:S01]  /*0720*/  STS.128 [UR7+0x4c0], R20 ;  /* 0x0004c014ff007988 */ /* 0x0003e20008000c07 */
[----:B------:R-:W-:Y:S01]  /*0730*/  UIADD3 UR7, UPT, UPT, UR7, 0x4e0, URZ ;  /* 0x000004e007077890 */ /* 0x000fe2000fffe0ff */
[----:B------:R-:W-:Y:S11]  /*0740*/  BRA.U UP0, `(.L_x_0) ;  /* 0xfffffff900687547 */ /* 0x000ff6000b83ffff */
[----:B------:R-:W-:Y:S05]  /*0750*/  BRA.U UP1, `(.L_x_1) ;  /* 0xfffffff9013c7547 */ /* 0x000fea000b83ffff */
[----:B------:R-:W-:Y:S05]  /*0760*/  EXIT ;  /* 0x000000000000794d */ /* 0x000fea0003800000 */
.L_x_2:
[----:B------:R-:W-:-:S00]  /*0770*/  BRA `(.L_x_2) ;  /* 0xfffffffc00fc7947 */ /* 0x000fc0000383ffff */
[----:B------:R-:W-:-:S00]  /*0780*/  NOP ;  /* 0x0000000000007918 */ /* 0x000fc00000000000 */
[----:B------:R-:W-:-:S00]  /*0790*/  NOP ;  /* 0x0000000000007918 */ /* 0x000fc00000000000 */
[----:B------:R-:W-:-:S00]  /*07a0*/  NOP ;  /* 0x0000000000007918 */ /* 0x000fc00000000000 */
[----:B------:R-:W-:-:S00]  /*07b0*/  NOP ;  /* 0x0000000000007918 */ /* 0x000fc00000000000 */
[----:B------:R-:W-:-:S00]  /*07c0*/  NOP ;  /* 0x0000000000007918 */ /* 0x000fc00000000000 */
[----:B------:R-:W-:-:S00]  /*07d0*/  NOP ;  /* 0x0000000000007918 */ /* 0x000fc00000000000 */
[----:B------:R-:W-:-:S00]  /*07e0*/  NOP ;  /* 0x0000000000007918 */ /* 0x000fc00000000000 */
[----:B------:R-:W-:-:S00]  /*07f0*/  NOP ;  /* 0x0000000000007918 */ /* 0x000fc00000000000 */
.L_x_3:


//--------------------- .nv.shared._Z3funv        --------------------------
	.section	.nv.shared._Z3funv,"aw",@nobits
	.sectionflags	@""
	.align	8
.nv.shared._Z3funv:
	.zero		21024


//--------------------- .nv.shared.reserved.0     --------------------------
	.section	.nv.shared.reserved.0,"aw",@nobits
	.weak		__nv_reservedSMEM_offset_0_alias
	.size		__nv_reservedSMEM_offset_0_alias, 0, 64
	.other		__nv_reservedSMEM_offset_0_alias,@"STO_CUDA_RESERVED_SHARED STV_DEFAULT"
__nv_reservedSMEM_offset_0_alias:
	.zero		0
	.zero		64


//--------------------- .nv.constant0._Z3funv     --------------------------
	.section	.nv.constant0._Z3funv,"a",@progbits
	.sectionflags	@""
	.align	4
.nv.constant0._Z3funv:
	.zero		896


//--------------------- SYMBOLS --------------------------

	.type		.nv.reservedSmem.offset0,@object
	.size		.nv.reservedSmem.offset0,0x4
	.type		.nv.reservedSmem.cap,@object
	.size		.nv.reservedSmem.cap,0x4
